//
// Generated by NVIDIA NVVM Compiler
//
// Compiler Build ID: CL-36424714
// Cuda compilation tools, release 13.0, V13.0.88
// Based on NVVM 20.0.0
//

.version 9.0
.target sm_100
.address_size 64

	// .globl	_Z21MatrixTransposeKernelPfS_ii
// _ZZ21MatrixTransposeKernelPfS_iiE4ds_M has been demoted

.visible .entry _Z21MatrixTransposeKernelPfS_ii(
	.param .u64 .ptr .align 1 _Z21MatrixTransposeKernelPfS_ii_param_0,
	.param .u64 .ptr .align 1 _Z21MatrixTransposeKernelPfS_ii_param_1,
	.param .u32 _Z21MatrixTransposeKernelPfS_ii_param_2,
	.param .u32 _Z21MatrixTransposeKernelPfS_ii_param_3
)
{
	.reg .pred 	%p<4>;
	.reg .b32 	%r<20>;
	.reg .b32 	%f<2>;
	.reg .b64 	%rd<9>;
	// demoted variable
	.shared .align 4 .b8 _ZZ21MatrixTransposeKernelPfS_iiE4ds_M[4096];
	ld.param.u64 	%rd1, [_Z21MatrixTransposeKernelPfS_ii_param_0];
	ld.param.u64 	%rd2, [_Z21MatrixTransposeKernelPfS_ii_param_1];
	ld.param.u32 	%r7, [_Z21MatrixTransposeKernelPfS_ii_param_2];
	ld.param.u32 	%r6, [_Z21MatrixTransposeKernelPfS_ii_param_3];
	mov.u32 	%r8, %ctaid.y;
	mov.u32 	%r9, %ctaid.x;
	mov.u32 	%r1, %tid.y;
	mov.u32 	%r2, %tid.x;
	shl.b32 	%r10, %r8, 5;
	add.s32 	%r3, %r10, %r1;
	shl.b32 	%r11, %r9, 5;
	add.s32 	%r12, %r11, %r2;
	setp.ge.s32 	%p1, %r3, %r6;
	setp.ge.s32 	%p2, %r12, %r7;
	or.pred  	%p3, %p1, %p2;
	@%p3 bra 	$L__BB0_2;
	cvta.to.global.u64 	%rd3, %rd1;
	cvta.to.global.u64 	%rd4, %rd2;
	mad.lo.s32 	%r13, %r6, %r12, %r3;
	mul.wide.u32 	%rd5, %r13, 4;
	add.s64 	%rd6, %rd3, %rd5;
	ld.global.f32 	%f1, [%rd6];
	shl.b32 	%r14, %r1, 7;
	mov.u32 	%r15, _ZZ21MatrixTransposeKernelPfS_iiE4ds_M;
	add.s32 	%r16, %r15, %r14;
	shl.b32 	%r17, %r2, 2;
	add.s32 	%r18, %r16, %r17;
	st.shared.f32 	[%r18], %f1;
	mad.lo.s32 	%r19, %r7, %r3, %r12;
	mul.wide.u32 	%rd7, %r19, 4;
	add.s64 	%rd8, %rd4, %rd7;
	st.global.f32 	[%rd8], %f1;
$L__BB0_2:
	ret;

}
	// .globl	_Z22MatrixTransposeKernel2PfS_ii
.visible .entry _Z22MatrixTransposeKernel2PfS_ii(
	.param .u64 .ptr .align 1 _Z22MatrixTransposeKernel2PfS_ii_param_0,
	.param .u64 .ptr .align 1 _Z22MatrixTransposeKernel2PfS_ii_param_1,
	.param .u32 _Z22MatrixTransposeKernel2PfS_ii_param_2,
	.param .u32 _Z22MatrixTransposeKernel2PfS_ii_param_3
)
{
	.reg .pred 	%p<4>;
	.reg .b32 	%r<15>;
	.reg .b32 	%f<2>;
	.reg .b64 	%rd<9>;

	ld.param.u64 	%rd1, [_Z22MatrixTransposeKernel2PfS_ii_param_0];
	ld.param.u64 	%rd2, [_Z22MatrixTransposeKernel2PfS_ii_param_1];
	ld.param.u32 	%r5, [_Z22MatrixTransposeKernel2PfS_ii_param_2];
	ld.param.u32 	%r4, [_Z22MatrixTransposeKernel2PfS_ii_param_3];
	mov.u32 	%r6, %ctaid.y;
	mov.u32 	%r7, %ctaid.x;
	mov.u32 	%r8, %tid.y;
	mov.u32 	%r9, %tid.x;
	shl.b32 	%r10, %r6, 5;
	add.s32 	%r1, %r10, %r8;
	shl.b32 	%r11, %r7, 5;
	add.s32 	%r12, %r11, %r9;
	setp.ge.s32 	%p1, %r1, %r4;
	setp.ge.s32 	%p2, %r12, %r5;
	or.pred  	%p3, %p1, %p2;
	@%p3 bra 	$L__BB1_2;
	cvta.to.global.u64 	%rd3, %rd1;
	cvta.to.global.u64 	%rd4, %rd2;
	mad.lo.s32 	%r13, %r4, %r12, %r1;
	mul.wide.u32 	%rd5, %r13, 4;
	add.s64 	%rd6, %rd3, %rd5;
	ld.global.f32 	%f1, [%rd6];
	mad.lo.s32 	%r14, %r5, %r1, %r12;
	mul.wide.u32 	%rd7, %r14, 4;
	add.s64 	%rd8, %rd4, %rd7;
	st.global.f32 	[%rd8], %f1;
$L__BB1_2:
	ret;

}


// ===== COMPILED SASS (sm_100) =====

	.target	sm_100

	.elftype	@"ET_EXEC"


//--------------------- .note.nv.tkinfo           --------------------------
	.section	.note.nv.tkinfo,"",@"SHT_NOTE"
	.sectionflags	@"SHF_NOTE_NV_TKINFO"
	.tkinfo
        /*0018*/ 	.word	0x00000002
        /*0030*/ 	.string	""
        /*0030*/ 	.string	"ptxas"
        /*0030*/ 	.string	"Cuda compilation tools, release 13.0, V13.0.88"
        /*0030*/ 	.string	"Build cuda_13.0.r13.0/compiler.36424714_0"
        /*0030*/ 	.string	"-arch sm_100 -m 64 "



//--------------------- .note.nv.cuinfo           --------------------------
	.section	.note.nv.cuinfo,"",@"SHT_NOTE"
	.sectionflags	@"SHF_NOTE_NV_CUINFO"
        /*0018*/ 	.short	0x0002
        /*001a*/ 	.short	0x0064
        /*001c*/ 	.short	0x0082
	.zero		2


//--------------------- .nv.info                  --------------------------
	.section	.nv.info,"",@"SHT_CUDA_INFO"
	.align	4


	//----- nvinfo : EIATTR_REGCOUNT
	.align		4
        /*0000*/ 	.byte	0x04, 0x2f
        /*0002*/ 	.short	(.L_1 - .L_0)
	.align		4
.L_0:
        /*0004*/ 	.word	index@(_Z21MatrixTransposeKernelPfS_ii)
        /*0008*/ 	.word	0x0000000c


	//----- nvinfo : EIATTR_FRAME_SIZE
	.align		4
.L_1:
        /*000c*/ 	.byte	0x04, 0x11
        /*000e*/ 	.short	(.L_3 - .L_2)
	.align		4
.L_2:
        /*0010*/ 	.word	index@(_Z21MatrixTransposeKernelPfS_ii)
        /*0014*/ 	.word	0x00000000


	//----- nvinfo : EIATTR_REGCOUNT
	.align		4
.L_3:
        /*0018*/ 	.byte	0x04, 0x2f
        /*001a*/ 	.short	(.L_5 - .L_4)
	.align		4
.L_4:
        /*001c*/ 	.word	index@(_Z22MatrixTransposeKernel2PfS_ii)
        /*0020*/ 	.word	0x0000000a


	//----- nvinfo : EIATTR_FRAME_SIZE
	.align		4
.L_5:
        /*0024*/ 	.byte	0x04, 0x11
        /*0026*/ 	.short	(.L_7 - .L_6)
	.align		4
.L_6:
        /*0028*/ 	.word	index@(_Z22MatrixTransposeKernel2PfS_ii)
        /*002c*/ 	.word	0x00000000


	//----- nvinfo : EIATTR_MIN_STACK_SIZE
	.align		4
.L_7:
        /*0030*/ 	.byte	0x04, 0x12
        /*0032*/ 	.short	(.L_9 - .L_8)
	.align		4
.L_8:
        /*0034*/ 	.word	index@(_Z22MatrixTransposeKernel2PfS_ii)
        /*0038*/ 	.word	0x00000000


	//----- nvinfo : EIATTR_MIN_STACK_SIZE
	.align		4
.L_9:
        /*003c*/ 	.byte	0x04, 0x12
        /*003e*/ 	.short	(.L_11 - .L_10)
	.align		4
.L_10:
        /*0040*/ 	.word	index@(_Z21MatrixTransposeKernelPfS_ii)
        /*0044*/ 	.word	0x00000000
.L_11:


//--------------------- .nv.compat                --------------------------
	.section	.nv.compat,"",@"SHT_CUDA_COMPAT_INFO"
	.align	4
        /*0000*/ 	.byte	0x02, 0x09, 0x00, 0x00, 0x02, 0x02, 0x01, 0x00, 0x02, 0x05, 0x05, 0x00, 0x03, 0x07, 0x01, 0x01
        /*0010*/ 	.byte	0x02, 0x03, 0x00, 0x00, 0x02, 0x06, 0x01, 0x00, 0x04, 0x0b, 0x08, 0x00, 0x09, 0x00, 0x00, 0x00
        /*0020*/ 	.byte	0x00, 0x00, 0x00, 0x00


//--------------------- .nv.info._Z22MatrixTransposeKernel2PfS_ii --------------------------
	.section	.nv.info._Z22MatrixTransposeKernel2PfS_ii,"",@"SHT_CUDA_INFO"
	.sectionflags	@""
	.align	4


	//----- nvinfo : EIATTR_CUDA_API_VERSION
	.align		4
        /*0000*/ 	.byte	0x04, 0x37
        /*0002*/ 	.short	(.L_13 - .L_12)
.L_12:
        /*0004*/ 	.word	0x00000082


	//----- nvinfo : EIATTR_KPARAM_INFO
	.align		4
.L_13:
        /*0008*/ 	.byte	0x04, 0x17
        /*000a*/ 	.short	(.L_15 - .L_14)
.L_14:
        /*000c*/ 	.word	0x00000000
        /*0010*/ 	.short	0x0003
        /*0012*/ 	.short	0x0014
        /*0014*/ 	.byte	0x00, 0xf0, 0x11, 0x00


	//----- nvinfo : EIATTR_KPARAM_INFO
	.align		4
.L_15:
        /*0018*/ 	.byte	0x04, 0x17
        /*001a*/ 	.short	(.L_17 - .L_16)
.L_16:
        /*001c*/ 	.word	0x00000000
        /*0020*/ 	.short	0x0002
        /*0022*/ 	.short	0x0010
        /*0024*/ 	.byte	0x00, 0xf0, 0x11, 0x00


	//----- nvinfo : EIATTR_KPARAM_INFO
	.align		4
.L_17:
        /*0028*/ 	.byte	0x04, 0x17
        /*002a*/ 	.short	(.L_19 - .L_18)
.L_18:
        /*002c*/ 	.word	0x00000000
        /*0030*/ 	.short	0x0001
        /*0032*/ 	.short	0x0008
        /*0034*/ 	.byte	0x00, 0xf5, 0x21, 0x00


	//----- nvinfo : EIATTR_KPARAM_INFO
	.align		4
.L_19:
        /*0038*/ 	.byte	0x04, 0x17
        /*003a*/ 	.short	(.L_21 - .L_20)
.L_20:
        /*003c*/ 	.word	0x00000000
        /*0040*/ 	.short	0x0000
        /*0042*/ 	.short	0x0000
        /*0044*/ 	.byte	0x00, 0xf5, 0x21, 0x00


	//----- nvinfo : EIATTR_SPARSE_MMA_MASK
	.align		4
.L_21:
        /*0048*/ 	.byte	0x03, 0x50
        /*004a*/ 	.short	0x0000


	//----- nvinfo : EIATTR_MAXREG_COUNT
	.align		4
        /*004c*/ 	.byte	0x03, 0x1b
        /*004e*/ 	.short	0x00ff


	//----- nvinfo : EIATTR_MERCURY_ISA_VERSION
	.align		4
        /*0050*/ 	.byte	0x03, 0x5f
        /*0052*/ 	.short	0x0101


	//----- nvinfo : EIATTR_VRC_CTA_INIT_COUNT
	.align		4
        /*0054*/ 	.byte	0x02, 0x4a
	.zero		1
	.zero		1


	//----- nvinfo : EIATTR_EXIT_INSTR_OFFSETS
	.align		4
        /*0058*/ 	.byte	0x04, 0x1c
        /*005a*/ 	.short	(.L_23 - .L_22)


	//   ....[0]....
.L_22:
        /*005c*/ 	.word	0x000000a0


	//   ....[1]....
        /*0060*/ 	.word	0x00000140


	//----- nvinfo : EIATTR_CBANK_PARAM_SIZE
	.align		4
.L_23:
        /*0064*/ 	.byte	0x03, 0x19
        /*0066*/ 	.short	0x0018


	//----- nvinfo : EIATTR_PARAM_CBANK
	.align		4
        /*0068*/ 	.byte	0x04, 0x0a
        /*006a*/ 	.short	(.L_25 - .L_24)
	.align		4
.L_24:
        /*006c*/ 	.word	index@(.nv.constant0._Z22MatrixTransposeKernel2PfS_ii)
        /*0070*/ 	.short	0x0380
        /*0072*/ 	.short	0x0018


	//----- nvinfo : EIATTR_SW_WAR
	.align		4
.L_25:
        /*0074*/ 	.byte	0x04, 0x36
        /*0076*/ 	.short	(.L_27 - .L_26)
.L_26:
        /*0078*/ 	.word	0x00000008
.L_27:


//--------------------- .nv.info._Z21MatrixTransposeKernelPfS_ii --------------------------
	.section	.nv.info._Z21MatrixTransposeKernelPfS_ii,"",@"SHT_CUDA_INFO"
	.sectionflags	@""
	.align	4


	//----- nvinfo : EIATTR_CUDA_API_VERSION
	.align		4
        /*0000*/ 	.byte	0x04, 0x37
        /*0002*/ 	.short	(.L_29 - .L_28)
.L_28:
        /*0004*/ 	.word	0x00000082


	//----- nvinfo : EIATTR_KPARAM_INFO
	.align		4
.L_29:
        /*0008*/ 	.byte	0x04, 0x17
        /*000a*/ 	.short	(.L_31 - .L_30)
.L_30:
        /*000c*/ 	.word	0x00000000
        /*0010*/ 	.short	0x0003
        /*0012*/ 	.short	0x0014
        /*0014*/ 	.byte	0x00, 0xf0, 0x11, 0x00


	//----- nvinfo : EIATTR_KPARAM_INFO
	.align		4
.L_31:
        /*0018*/ 	.byte	0x04, 0x17
        /*001a*/ 	.short	(.L_33 - .L_32)
.L_32:
        /*001c*/ 	.word	0x00000000
        /*0020*/ 	.short	0x0002
        /*0022*/ 	.short	0x0010
        /*0024*/ 	.byte	0x00, 0xf0, 0x11, 0x00


	//----- nvinfo : EIATTR_KPARAM_INFO
	.align		4
.L_33:
        /*0028*/ 	.byte	0x04, 0x17
        /*002a*/ 	.short	(.L_35 - .L_34)
.L_34:
        /*002c*/ 	.word	0x00000000
        /*0030*/ 	.short	0x0001
        /*0032*/ 	.short	0x0008
        /*0034*/ 	.byte	0x00, 0xf5, 0x21, 0x00


	//----- nvinfo : EIATTR_KPARAM_INFO
	.align		4
.L_35:
        /*0038*/ 	.byte	0x04, 0x17
        /*003a*/ 	.short	(.L_37 - .L_36)
.L_36:
        /*003c*/ 	.word	0x00000000
        /*0040*/ 	.short	0x0000
        /*0042*/ 	.short	0x0000
        /*0044*/ 	.byte	0x00, 0xf5, 0x21, 0x00


	//----- nvinfo : EIATTR_SPARSE_MMA_MASK
	.align		4
.L_37:
        /*0048*/ 	.byte	0x03, 0x50
        /*004a*/ 	.short	0x0000


	//----- nvinfo : EIATTR_MAXREG_COUNT
	.align		4
        /*004c*/ 	.byte	0x03, 0x1b
        /*004e*/ 	.short	0x00ff


	//----- nvinfo : EIATTR_MERCURY_ISA_VERSION
	.align		4
        /*0050*/ 	.byte	0x03, 0x5f
        /*0052*/ 	.short	0x0101


	//----- nvinfo : EIATTR_VRC_CTA_INIT_COUNT
	.align		4
        /*0054*/ 	.byte	0x02, 0x4a
	.zero		1
	.zero		1


	//----- nvinfo : EIATTR_EXIT_INSTR_OFFSETS
	.align		4
        /*0058*/ 	.byte	0x04, 0x1c
        /*005a*/ 	.short	(.L_39 - .L_38)


	//   ....[0]....
.L_38:
        /*005c*/ 	.word	0x000000a0


	//   ....[1]....
        /*0060*/ 	.word	0x000001a0


	//----- nvinfo : EIATTR_CBANK_PARAM_SIZE
	.align		4
.L_39:
        /*0064*/ 	.byte	0x03, 0x19
        /*0066*/ 	.short	0x0018


	//----- nvinfo : EIATTR_PARAM_CBANK
	.align		4
        /*0068*/ 	.byte	0x04, 0x0a
        /*006a*/ 	.short	(.L_41 - .L_40)
	.align		4
.L_40:
        /*006c*/ 	.word	index@(.nv.constant0._Z21MatrixTransposeKernelPfS_ii)
        /*0070*/ 	.short	0x0380
        /*0072*/ 	.short	0x0018


	//----- nvinfo : EIATTR_SW_WAR
	.align		4
.L_41:
        /*0074*/ 	.byte	0x04, 0x36
        /*0076*/ 	.short	(.L_43 - .L_42)
.L_42:
        /*0078*/ 	.word	0x00000008
.L_43:


//--------------------- .nv.callgraph             --------------------------
	.section	.nv.callgraph,"",@"SHT_CUDA_CALLGRAPH"
	.align	4
	.sectionentsize	8
	.align		4
        /*0000*/ 	.word	0x00000000
	.align		4
        /*0004*/ 	.word	0xffffffff
	.align		4
        /*0008*/ 	.word	0x00000000
	.align		4
        /*000c*/ 	.word	0xfffffffe
	.align		4
        /*0010*/ 	.word	0x00000000
	.align		4
        /*0014*/ 	.word	0xfffffffd
	.align		4
        /*0018*/ 	.word	0x00000000
	.align		4
        /*001c*/ 	.word	0xfffffffc


//--------------------- .text._Z22MatrixTransposeKernel2PfS_ii --------------------------
	.section	.text._Z22MatrixTransposeKernel2PfS_ii,"ax",@progbits
	.align	128
        .global         _Z22MatrixTransposeKernel2PfS_ii
        .type           _Z22MatrixTransposeKernel2PfS_ii,@function
        .size           _Z22MatrixTransposeKernel2PfS_ii,(.L_x_2 - _Z22MatrixTransposeKernel2PfS_ii)
        .other          _Z22MatrixTransposeKernel2PfS_ii,@"STO_CUDA_ENTRY STV_DEFAULT"
_Z22MatrixTransposeKernel2PfS_ii:
.text._Z22MatrixTransposeKernel2PfS_ii:
[----:B------:R-:W-:Y:S01]  /*0000*/  LDC R1, c[0x0][0x37c] ;  /* 0x0000df00ff017b82 */ /* 0x000fe20000000800 */
[----:B------:R-:W0:Y:S01]  /*0010*/  S2R R7, SR_CTAID.X ;  /* 0x0000000000077919 */ /* 0x000e220000002500 */
[----:B------:R-:W1:Y:S01]  /*0020*/  LDCU.64 UR6, c[0x0][0x390] ;  /* 0x00007200ff0677ac */ /* 0x000e620008000a00 */
[----:B------:R-:W0:Y:S01]  /*0030*/  S2R R2, SR_TID.X ;  /* 0x0000000000027919 */ /* 0x000e220000002100 */
[----:B------:R-:W2:Y:S01]  /*0040*/  S2R R0, SR_CTAID.Y ;  /* 0x0000000000007919 */ /* 0x000ea20000002600 */
[----:B------:R-:W2:Y:S01]  /*0050*/  S2R R3, SR_TID.Y ;  /* 0x0000000000037919 */ /* 0x000ea20000002200 */
[----:B0-----:R-:W-:-:S04]  /*0060*/  LEA R7, R7, R2, 0x5 ;  /* 0x0000000207077211 */ /* 0x001fc800078e28ff */
[----:B-1----:R-:W-:Y:S02]  /*0070*/  ISETP.GE.AND P0, PT, R7, UR6, PT ;  /* 0x0000000607007c0c */ /* 0x002fe4000bf06270 */
[----:B--2---:R-:W-:-:S04]  /*0080*/  LEA R0, R0, R3, 0x5 ;  /* 0x0000000300007211 */ /* 0x004fc800078e28ff */
[----:B------:R-:W-:-:S13]  /*0090*/  ISETP.GE.OR P0, PT, R0, UR7, P0 ;  /* 0x0000000700007c0c */ /* 0x000fda0008706670 */
[----:B------:R-:W-:Y:S05]  /*00a0*/  @P0 EXIT ;  /* 0x000000000000094d */ /* 0x000fea0003800000 */
[----:B------:R-:W0:Y:S01]  /*00b0*/  LDC.64 R2, c[0x0][0x380] ;  /* 0x0000e000ff027b82 */ /* 0x000e220000000a00 */
[----:B------:R-:W1:Y:S01]  /*00c0*/  LDCU.64 UR4, c[0x0][0x358] ;  /* 0x00006b00ff0477ac */ /* 0x000e620008000a00 */
[----:B------:R-:W-:-:S04]  /*00d0*/  IMAD R5, R7, UR7, R0 ;  /* 0x0000000707057c24 */ /* 0x000fc8000f8e0200 */
[----:B0-----:R-:W-:Y:S02]  /*00e0*/  IMAD.WIDE.U32 R2, R5, 0x4, R2 ;  /* 0x0000000405027825 */ /* 0x001fe400078e0002 */
[----:B------:R-:W0:Y:S04]  /*00f0*/  LDC.64 R4, c[0x0][0x388] ;  /* 0x0000e200ff047b82 */ /* 0x000e280000000a00 */
[----:B-1----:R-:W2:Y:S01]  /*0100*/  LDG.E R3, desc[UR4][R2.64] ;  /* 0x0000000402037981 */ /* 0x002ea2000c1e1900 */
[----:B------:R-:W-:-:S04]  /*0110*/  IMAD R7, R0, UR6, R7 ;  /* 0x0000000600077c24 */ /* 0x000fc8000f8e0207 */
[----:B0-----:R-:W-:-:S05]  /*0120*/  IMAD.WIDE.U32 R4, R7, 0x4, R4 ;  /* 0x0000000407047825 */ /* 0x001fca00078e0004 */
[----:B--2---:R-:W-:Y:S01]  /*0130*/  STG.E desc[UR4][R4.64], R3 ;  /* 0x0000000304007986 */ /* 0x004fe2000c101904 */
[----:B------:R-:W-:Y:S05]  /*0140*/  EXIT ;  /* 0x000000000000794d */ /* 0x000fea0003800000 */
.L_x_0:
[----:B------:R-:W-:-:S00]  /*0150*/  BRA `(.L_x_0) ;  /* 0xfffffffc00fc7947 */ /* 0x000fc0000383ffff */
[----:B------:R-:W-:-:S00]  /*0160*/  NOP ;  /* 0x0000000000007918 */ /* 0x000fc00000000000 */
        /* <DEDUP_REMOVED lines=9> */
.L_x_2:


//--------------------- .text._Z21MatrixTransposeKernelPfS_ii --------------------------
	.section	.text._Z21MatrixTransposeKernelPfS_ii,"ax",@progbits
	.align	128
        .global         _Z21MatrixTransposeKernelPfS_ii
        .type           _Z21MatrixTransposeKernelPfS_ii,@function
        .size           _Z21MatrixTransposeKernelPfS_ii,(.L_x_3 - _Z21MatrixTransposeKernelPfS_ii)
        .other          _Z21MatrixTransposeKernelPfS_ii,@"STO_CUDA_ENTRY STV_DEFAULT"
_Z21MatrixTransposeKernelPfS_ii:
.text._Z21MatrixTransposeKernelPfS_ii:
        /* <DEDUP_REMOVED lines=15> */
[----:B------:R-:W0:Y:S04]  /*00f0*/  S2UR UR5, SR_CgaCtaId ;  /* 0x00000000000579c3 */ /* 0x000e280000008800 */
[----:B-1----:R-:W2:Y:S01]  /*0100*/  LDG.E R3, desc[UR6][R2.64] ;  /* 0x0000000602037981 */ /* 0x002ea2000c1e1900 */
[----:B------:R-:W-:Y:S01]  /*0110*/  UMOV UR4, 0x400 ;  /* 0x0000040000047882 */ /* 0x000fe20000000000 */
[----:B------:R-:W-:Y:S02]  /*0120*/  IMAD R7, R0, UR8, R7 ;  /* 0x0000000800077c24 */ /* 0x000fe4000f8e0207 */
[----:B------:R-:W1:Y:S01]  /*0130*/  LDC.64 R4, c[0x0][0x388] ;  /* 0x0000e200ff047b82 */ /* 0x000e620000000a00 */
[----:B0-----:R-:W-:-:S06]  /*0140*/  ULEA UR4, UR5, UR4, 0x18 ;  /* 0x0000000405047291 */ /* 0x001fcc000f8ec0ff */
[----:B------:R-:W-:Y:S01]  /*0150*/  LEA R0, R9, UR4, 0x7 ;  /* 0x0000000409007c11 */ /* 0x000fe2000f8e38ff */
[----:B-1----:R-:W-:-:S03]  /*0160*/  IMAD.WIDE.U32 R4, R7, 0x4, R4 ;  /* 0x0000000407047825 */ /* 0x002fc600078e0004 */
[----:B------:R-:W-:Y:S02]  /*0170*/  LEA R0, R6, R0, 0x2 ;  /* 0x0000000006007211 */ /* 0x000fe400078e10ff */
[----:B--2---:R-:W-:Y:S04]  /*0180*/  STG.E desc[UR6][R4.64], R3 ;  /* 0x0000000304007986 */ /* 0x004fe8000c101906 */
[----:B------:R-:W-:Y:S01]  /*0190*/  STS [R0], R3 ;  /* 0x0000000300007388 */ /* 0x000fe20000000800 */
[----:B------:R-:W-:Y:S05]  /*01a0*/  EXIT ;  /* 0x000000000000794d */ /* 0x000fea0003800000 */
.L_x_1:
        /* <DEDUP_REMOVED lines=13> */
.L_x_3:


//--------------------- .nv.shared.reserved.0     --------------------------
	.section	.nv.shared.reserved.0,"aw",@nobits
	.weak		__nv_reservedSMEM_offset_0_alias
	.size		__nv_reservedSMEM_offset_0_alias, 0, 64
	.other		__nv_reservedSMEM_offset_0_alias,@"STO_CUDA_RESERVED_SHARED STV_DEFAULT"
__nv_reservedSMEM_offset_0_alias:
	.zero		0
	.zero		64


//--------------------- .nv.shared._Z21MatrixTransposeKernelPfS_ii --------------------------
	.section	.nv.shared._Z21MatrixTransposeKernelPfS_ii,"aw",@nobits
	.sectionflags	@""
	.align	4
.nv.shared._Z21MatrixTransposeKernelPfS_ii:
	.zero		5120


//--------------------- .nv.constant0._Z22MatrixTransposeKernel2PfS_ii --------------------------
	.section	.nv.constant0._Z22MatrixTransposeKernel2PfS_ii,"a",@progbits
	.sectionflags	@""
	.align	4
.nv.constant0._Z22MatrixTransposeKernel2PfS_ii:
	.zero		920


//--------------------- .nv.constant0._Z21MatrixTransposeKernelPfS_ii --------------------------
	.section	.nv.constant0._Z21MatrixTransposeKernelPfS_ii,"a",@progbits
	.sectionflags	@""
	.align	4
.nv.constant0._Z21MatrixTransposeKernelPfS_ii:
	.zero		920


//--------------------- SYMBOLS --------------------------

	.type		.nv.reservedSmem.offset0,@object
	.size		.nv.reservedSmem.offset0,0x4
	.type		.nv.reservedSmem.cap,@object
	.size		.nv.reservedSmem.cap,0x4
